//
// Generated by NVIDIA NVVM Compiler
//
// Compiler Build ID: CL-36424714
// Cuda compilation tools, release 13.0, V13.0.88
// Based on NVVM 20.0.0
//

.version 9.0
.target sm_100
.address_size 64

	// .globl	_Z11sha3_kernelPKmPmmm
.const .align 8 .b8 d_RC[192] = {1, 0, 0, 0, 0, 0, 0, 0, 130, 128, 0, 0, 0, 0, 0, 0, 138, 128, 0, 0, 0, 0, 0, 128, 0, 128, 0, 128, 0, 0, 0, 128, 139, 128, 0, 0, 0, 0, 0, 0, 1, 0, 0, 128, 0, 0, 0, 0, 129, 128, 0, 128, 0, 0, 0, 128, 9, 128, 0, 0, 0, 0, 0, 128, 138, 0, 0, 0, 0, 0, 0, 0, 136, 0, 0, 0, 0, 0, 0, 0, 9, 128, 0, 128, 0, 0, 0, 0, 10, 0, 0, 128, 0, 0, 0, 0, 139, 128, 0, 128, 0, 0, 0, 0, 139, 0, 0, 0, 0, 0, 0, 128, 137, 128, 0, 0, 0, 0, 0, 128, 3, 128, 0, 0, 0, 0, 0, 128, 2, 128, 0, 0, 0, 0, 0, 0, 128, 0, 0, 0, 0, 0, 0, 0, 10, 128, 0, 0, 0, 0, 0, 0, 10, 0, 0, 128, 0, 0, 0, 128, 129, 128, 0, 128, 0, 0, 0, 128, 128, 128, 0, 0, 0, 0, 0, 128, 1, 0, 0, 128, 0, 0, 0, 0, 8, 128, 0, 128, 0, 0, 0, 128};

.visible .entry _Z11sha3_kernelPKmPmmm(
	.param .u64 .ptr .align 1 _Z11sha3_kernelPKmPmmm_param_0,
	.param .u64 .ptr .align 1 _Z11sha3_kernelPKmPmmm_param_1,
	.param .u64 _Z11sha3_kernelPKmPmmm_param_2,
	.param .u64 _Z11sha3_kernelPKmPmmm_param_3
)
{
	.reg .pred 	%p<5>;
	.reg .b32 	%r<129>;
	.reg .b64 	%rd<339>;

	ld.param.u64 	%rd107, [_Z11sha3_kernelPKmPmmm_param_0];
	ld.param.u64 	%rd110, [_Z11sha3_kernelPKmPmmm_param_2];
	ld.param.u64 	%rd109, [_Z11sha3_kernelPKmPmmm_param_3];
	mov.u32 	%r3, %ctaid.x;
	mov.u32 	%r4, %ntid.x;
	mov.u32 	%r5, %tid.x;
	mad.lo.s32 	%r6, %r3, %r4, %r5;
	cvt.u64.u32 	%rd1, %r6;
	setp.le.u64 	%p1, %rd110, %rd1;
	@%p1 bra 	$L__BB0_7;
	setp.eq.s64 	%p2, %rd109, 0;
	mov.b64 	%rd296, 0;
	mov.u64 	%rd297, %rd296;
	mov.u64 	%rd298, %rd296;
	mov.u64 	%rd299, %rd296;
	mov.u64 	%rd300, %rd296;
	mov.u64 	%rd301, %rd296;
	mov.u64 	%rd302, %rd296;
	mov.u64 	%rd303, %rd296;
	@%p2 bra 	$L__BB0_6;
	cvta.to.global.u64 	%rd2, %rd107;
	mov.b64 	%rd306, 0;
	mov.u64 	%rd113, d_RC;
	mov.u64 	%rd307, %rd306;
	mov.u64 	%rd308, %rd306;
	mov.u64 	%rd309, %rd306;
	mov.u64 	%rd310, %rd306;
	mov.u64 	%rd311, %rd306;
	mov.u64 	%rd312, %rd306;
	mov.u64 	%rd313, %rd306;
	mov.u64 	%rd287, %rd306;
	mov.u64 	%rd288, %rd306;
	mov.u64 	%rd289, %rd306;
	mov.u64 	%rd290, %rd306;
	mov.u64 	%rd291, %rd306;
	mov.u64 	%rd292, %rd306;
	mov.u64 	%rd293, %rd306;
	mov.u64 	%rd294, %rd306;
	mov.u64 	%rd295, %rd306;
	mov.u64 	%rd296, %rd306;
	mov.u64 	%rd297, %rd306;
	mov.u64 	%rd298, %rd306;
	mov.u64 	%rd299, %rd306;
	mov.u64 	%rd300, %rd306;
	mov.u64 	%rd301, %rd306;
	mov.u64 	%rd302, %rd306;
	mov.u64 	%rd303, %rd306;
	mov.u64 	%rd304, %rd306;
$L__BB0_3:
	mad.lo.s64 	%rd114, %rd109, %rd1, %rd304;
	mad.lo.s64 	%rd115, %rd114, 136, %rd2;
	ld.global.u64 	%rd116, [%rd115];
	xor.b64  	%rd303, %rd303, %rd116;
	ld.global.u64 	%rd117, [%rd115+8];
	xor.b64  	%rd302, %rd302, %rd117;
	ld.global.u64 	%rd118, [%rd115+16];
	xor.b64  	%rd301, %rd301, %rd118;
	ld.global.u64 	%rd119, [%rd115+24];
	xor.b64  	%rd300, %rd300, %rd119;
	ld.global.u64 	%rd120, [%rd115+32];
	xor.b64  	%rd299, %rd299, %rd120;
	ld.global.u64 	%rd121, [%rd115+40];
	xor.b64  	%rd298, %rd298, %rd121;
	ld.global.u64 	%rd122, [%rd115+48];
	xor.b64  	%rd297, %rd297, %rd122;
	ld.global.u64 	%rd123, [%rd115+56];
	xor.b64  	%rd296, %rd296, %rd123;
	ld.global.u64 	%rd124, [%rd115+64];
	xor.b64  	%rd295, %rd295, %rd124;
	ld.global.u64 	%rd125, [%rd115+72];
	xor.b64  	%rd294, %rd294, %rd125;
	ld.global.u64 	%rd126, [%rd115+80];
	xor.b64  	%rd293, %rd293, %rd126;
	ld.global.u64 	%rd127, [%rd115+88];
	xor.b64  	%rd292, %rd292, %rd127;
	ld.global.u64 	%rd128, [%rd115+96];
	xor.b64  	%rd291, %rd291, %rd128;
	ld.global.u64 	%rd129, [%rd115+104];
	xor.b64  	%rd290, %rd290, %rd129;
	ld.global.u64 	%rd130, [%rd115+112];
	xor.b64  	%rd289, %rd289, %rd130;
	ld.global.u64 	%rd131, [%rd115+120];
	xor.b64  	%rd288, %rd288, %rd131;
	ld.global.u64 	%rd132, [%rd115+128];
	xor.b64  	%rd287, %rd287, %rd132;
	mov.b32 	%r128, 0;
	mov.u64 	%rd305, %rd113;
$L__BB0_4:
	// begin inline asm
	xor.b64 %rd133, %rd303, %rd298;
	xor.b64 %rd133, %rd133, %rd293;
	xor.b64 %rd133, %rd133, %rd288;
	xor.b64 %rd133, %rd133, %rd310;
	// end inline asm
	// begin inline asm
	xor.b64 %rd139, %rd302, %rd297;
	xor.b64 %rd139, %rd139, %rd292;
	xor.b64 %rd139, %rd139, %rd287;
	xor.b64 %rd139, %rd139, %rd309;
	// end inline asm
	// begin inline asm
	xor.b64 %rd145, %rd301, %rd296;
	xor.b64 %rd145, %rd145, %rd291;
	xor.b64 %rd145, %rd145, %rd313;
	xor.b64 %rd145, %rd145, %rd308;
	// end inline asm
	// begin inline asm
	xor.b64 %rd151, %rd300, %rd295;
	xor.b64 %rd151, %rd151, %rd290;
	xor.b64 %rd151, %rd151, %rd312;
	xor.b64 %rd151, %rd151, %rd307;
	// end inline asm
	// begin inline asm
	xor.b64 %rd157, %rd299, %rd294;
	xor.b64 %rd157, %rd157, %rd289;
	xor.b64 %rd157, %rd157, %rd311;
	xor.b64 %rd157, %rd157, %rd306;
	// end inline asm
	mov.b64 	{%r8, %r9}, %rd139;
	shf.l.wrap.b32 	%r10, %r8, %r9, 1;
	shf.l.wrap.b32 	%r11, %r9, %r8, 1;
	mov.b64 	%rd163, {%r11, %r10};
	xor.b64  	%rd164, %rd163, %rd157;
	mov.b64 	{%r12, %r13}, %rd145;
	shf.l.wrap.b32 	%r14, %r12, %r13, 1;
	shf.l.wrap.b32 	%r15, %r13, %r12, 1;
	mov.b64 	%rd165, {%r15, %r14};
	xor.b64  	%rd166, %rd165, %rd133;
	mov.b64 	{%r16, %r17}, %rd151;
	shf.l.wrap.b32 	%r18, %r16, %r17, 1;
	shf.l.wrap.b32 	%r19, %r17, %r16, 1;
	mov.b64 	%rd167, {%r19, %r18};
	xor.b64  	%rd168, %rd167, %rd139;
	mov.b64 	{%r20, %r21}, %rd157;
	shf.l.wrap.b32 	%r22, %r20, %r21, 1;
	shf.l.wrap.b32 	%r23, %r21, %r20, 1;
	mov.b64 	%rd169, {%r23, %r22};
	xor.b64  	%rd170, %rd169, %rd145;
	mov.b64 	{%r24, %r25}, %rd133;
	shf.l.wrap.b32 	%r26, %r24, %r25, 1;
	shf.l.wrap.b32 	%r27, %r25, %r24, 1;
	mov.b64 	%rd171, {%r27, %r26};
	xor.b64  	%rd172, %rd171, %rd151;
	xor.b64  	%rd173, %rd303, %rd164;
	xor.b64  	%rd174, %rd302, %rd166;
	xor.b64  	%rd175, %rd301, %rd168;
	xor.b64  	%rd176, %rd300, %rd170;
	xor.b64  	%rd177, %rd299, %rd172;
	xor.b64  	%rd178, %rd298, %rd164;
	xor.b64  	%rd179, %rd297, %rd166;
	xor.b64  	%rd180, %rd296, %rd168;
	xor.b64  	%rd181, %rd295, %rd170;
	xor.b64  	%rd182, %rd294, %rd172;
	xor.b64  	%rd183, %rd293, %rd164;
	xor.b64  	%rd184, %rd292, %rd166;
	xor.b64  	%rd185, %rd291, %rd168;
	xor.b64  	%rd186, %rd290, %rd170;
	xor.b64  	%rd187, %rd289, %rd172;
	xor.b64  	%rd188, %rd288, %rd164;
	xor.b64  	%rd189, %rd287, %rd166;
	xor.b64  	%rd190, %rd313, %rd168;
	xor.b64  	%rd191, %rd312, %rd170;
	xor.b64  	%rd192, %rd311, %rd172;
	xor.b64  	%rd193, %rd310, %rd164;
	xor.b64  	%rd194, %rd309, %rd166;
	xor.b64  	%rd195, %rd308, %rd168;
	xor.b64  	%rd196, %rd307, %rd170;
	xor.b64  	%rd197, %rd306, %rd172;
	mov.b64 	{%r28, %r29}, %rd173;
	shf.l.wrap.b32 	%r30, %r28, %r29, 1;
	shf.l.wrap.b32 	%r31, %r29, %r28, 1;
	mov.b64 	%rd198, {%r31, %r30};
	mov.b64 	{%r32, %r33}, %rd178;
	shf.l.wrap.b32 	%r34, %r32, %r33, 10;
	shf.l.wrap.b32 	%r35, %r33, %r32, 10;
	mov.b64 	%rd199, {%r35, %r34};
	mov.b64 	{%r36, %r37}, %rd183;
	shf.l.wrap.b32 	%r38, %r36, %r37, 3;
	shf.l.wrap.b32 	%r39, %r37, %r36, 3;
	mov.b64 	%rd200, {%r39, %r38};
	mov.b64 	{%r40, %r41}, %rd188;
	shf.l.wrap.b32 	%r42, %r40, %r41, 15;
	shf.l.wrap.b32 	%r43, %r41, %r40, 15;
	mov.b64 	%rd201, {%r43, %r42};
	mov.b64 	{%r44, %r45}, %rd193;
	shf.l.wrap.b32 	%r46, %r44, %r45, 6;
	shf.l.wrap.b32 	%r47, %r45, %r44, 6;
	mov.b64 	%rd202, {%r47, %r46};
	mov.b64 	{%r48, %r49}, %rd174;
	shf.l.wrap.b32 	%r50, %r48, %r49, 3;
	shf.l.wrap.b32 	%r51, %r49, %r48, 3;
	mov.b64 	%rd203, {%r51, %r50};
	mov.b64 	{%r52, %r53}, %rd179;
	shf.l.wrap.b32 	%r54, %r52, %r53, 15;
	shf.l.wrap.b32 	%r55, %r53, %r52, 15;
	mov.b64 	%rd204, {%r55, %r54};
	mov.b64 	{%r56, %r57}, %rd184;
	shf.l.wrap.b32 	%r58, %r56, %r57, 6;
	shf.l.wrap.b32 	%r59, %r57, %r56, 6;
	mov.b64 	%rd205, {%r59, %r58};
	mov.b64 	{%r60, %r61}, %rd189;
	shf.l.wrap.b32 	%r62, %r60, %r61, 1;
	shf.l.wrap.b32 	%r63, %r61, %r60, 1;
	mov.b64 	%rd206, {%r63, %r62};
	mov.b64 	{%r64, %r65}, %rd194;
	shf.l.wrap.b32 	%r66, %r64, %r65, 10;
	shf.l.wrap.b32 	%r67, %r65, %r64, 10;
	mov.b64 	%rd207, {%r67, %r66};
	mov.b64 	{%r68, %r69}, %rd175;
	shf.l.wrap.b32 	%r70, %r68, %r69, 6;
	shf.l.wrap.b32 	%r71, %r69, %r68, 6;
	mov.b64 	%rd208, {%r71, %r70};
	mov.b64 	{%r72, %r73}, %rd180;
	shf.l.wrap.b32 	%r74, %r72, %r73, 1;
	shf.l.wrap.b32 	%r75, %r73, %r72, 1;
	mov.b64 	%rd209, {%r75, %r74};
	mov.b64 	{%r76, %r77}, %rd185;
	shf.l.wrap.b32 	%r78, %r76, %r77, 10;
	shf.l.wrap.b32 	%r79, %r77, %r76, 10;
	mov.b64 	%rd210, {%r79, %r78};
	mov.b64 	{%r80, %r81}, %rd190;
	shf.l.wrap.b32 	%r82, %r80, %r81, 3;
	shf.l.wrap.b32 	%r83, %r81, %r80, 3;
	mov.b64 	%rd211, {%r83, %r82};
	mov.b64 	{%r84, %r85}, %rd195;
	shf.l.wrap.b32 	%r86, %r84, %r85, 15;
	shf.l.wrap.b32 	%r87, %r85, %r84, 15;
	mov.b64 	%rd212, {%r87, %r86};
	mov.b64 	{%r88, %r89}, %rd176;
	shf.l.wrap.b32 	%r90, %r88, %r89, 10;
	shf.l.wrap.b32 	%r91, %r89, %r88, 10;
	mov.b64 	%rd213, {%r91, %r90};
	mov.b64 	{%r92, %r93}, %rd181;
	shf.l.wrap.b32 	%r94, %r92, %r93, 3;
	shf.l.wrap.b32 	%r95, %r93, %r92, 3;
	mov.b64 	%rd214, {%r95, %r94};
	mov.b64 	{%r96, %r97}, %rd186;
	shf.l.wrap.b32 	%r98, %r96, %r97, 15;
	shf.l.wrap.b32 	%r99, %r97, %r96, 15;
	mov.b64 	%rd215, {%r99, %r98};
	mov.b64 	{%r100, %r101}, %rd191;
	shf.l.wrap.b32 	%r102, %r100, %r101, 6;
	shf.l.wrap.b32 	%r103, %r101, %r100, 6;
	mov.b64 	%rd216, {%r103, %r102};
	mov.b64 	{%r104, %r105}, %rd196;
	shf.l.wrap.b32 	%r106, %r104, %r105, 1;
	shf.l.wrap.b32 	%r107, %r105, %r104, 1;
	mov.b64 	%rd217, {%r107, %r106};
	mov.b64 	{%r108, %r109}, %rd177;
	shf.l.wrap.b32 	%r110, %r108, %r109, 15;
	shf.l.wrap.b32 	%r111, %r109, %r108, 15;
	mov.b64 	%rd218, {%r111, %r110};
	mov.b64 	{%r112, %r113}, %rd182;
	shf.l.wrap.b32 	%r114, %r112, %r113, 6;
	shf.l.wrap.b32 	%r115, %r113, %r112, 6;
	mov.b64 	%rd219, {%r115, %r114};
	mov.b64 	{%r116, %r117}, %rd187;
	shf.l.wrap.b32 	%r118, %r116, %r117, 1;
	shf.l.wrap.b32 	%r119, %r117, %r116, 1;
	mov.b64 	%rd220, {%r119, %r118};
	mov.b64 	{%r120, %r121}, %rd192;
	shf.l.wrap.b32 	%r122, %r120, %r121, 10;
	shf.l.wrap.b32 	%r123, %r121, %r120, 10;
	mov.b64 	%rd221, {%r123, %r122};
	mov.b64 	{%r124, %r125}, %rd197;
	shf.l.wrap.b32 	%r126, %r124, %r125, 3;
	shf.l.wrap.b32 	%r127, %r125, %r124, 3;
	mov.b64 	%rd222, {%r127, %r126};
	not.b64 	%rd223, %rd204;
	and.b64  	%rd224, %rd210, %rd223;
	not.b64 	%rd225, %rd219;
	and.b64  	%rd226, %rd200, %rd225;
	xor.b64  	%rd298, %rd226, %rd213;
	not.b64 	%rd227, %rd209;
	and.b64  	%rd228, %rd215, %rd227;
	xor.b64  	%rd293, %rd228, %rd203;
	not.b64 	%rd229, %rd199;
	and.b64  	%rd230, %rd205, %rd229;
	xor.b64  	%rd288, %rd230, %rd218;
	not.b64 	%rd231, %rd214;
	and.b64  	%rd232, %rd220, %rd231;
	xor.b64  	%rd310, %rd232, %rd208;
	not.b64 	%rd233, %rd210;
	and.b64  	%rd234, %rd216, %rd233;
	xor.b64  	%rd302, %rd234, %rd204;
	not.b64 	%rd235, %rd200;
	and.b64  	%rd236, %rd206, %rd235;
	xor.b64  	%rd297, %rd236, %rd219;
	not.b64 	%rd237, %rd215;
	and.b64  	%rd238, %rd221, %rd237;
	xor.b64  	%rd292, %rd238, %rd209;
	not.b64 	%rd239, %rd205;
	and.b64  	%rd240, %rd211, %rd239;
	xor.b64  	%rd287, %rd240, %rd199;
	not.b64 	%rd241, %rd220;
	and.b64  	%rd242, %rd201, %rd241;
	xor.b64  	%rd309, %rd242, %rd214;
	not.b64 	%rd243, %rd216;
	and.b64  	%rd244, %rd222, %rd243;
	xor.b64  	%rd301, %rd244, %rd210;
	not.b64 	%rd245, %rd206;
	and.b64  	%rd246, %rd212, %rd245;
	xor.b64  	%rd296, %rd246, %rd200;
	not.b64 	%rd247, %rd221;
	and.b64  	%rd248, %rd202, %rd247;
	xor.b64  	%rd291, %rd248, %rd215;
	not.b64 	%rd249, %rd211;
	and.b64  	%rd250, %rd217, %rd249;
	xor.b64  	%rd313, %rd250, %rd205;
	not.b64 	%rd251, %rd201;
	and.b64  	%rd252, %rd207, %rd251;
	xor.b64  	%rd308, %rd252, %rd220;
	not.b64 	%rd253, %rd222;
	and.b64  	%rd254, %rd198, %rd253;
	xor.b64  	%rd300, %rd254, %rd216;
	not.b64 	%rd255, %rd212;
	and.b64  	%rd256, %rd213, %rd255;
	xor.b64  	%rd295, %rd256, %rd206;
	not.b64 	%rd257, %rd202;
	and.b64  	%rd258, %rd203, %rd257;
	xor.b64  	%rd290, %rd258, %rd221;
	not.b64 	%rd259, %rd217;
	and.b64  	%rd260, %rd218, %rd259;
	xor.b64  	%rd312, %rd260, %rd211;
	not.b64 	%rd261, %rd207;
	and.b64  	%rd262, %rd208, %rd261;
	xor.b64  	%rd307, %rd262, %rd201;
	not.b64 	%rd263, %rd198;
	and.b64  	%rd264, %rd204, %rd263;
	xor.b64  	%rd299, %rd264, %rd222;
	not.b64 	%rd265, %rd213;
	and.b64  	%rd266, %rd219, %rd265;
	xor.b64  	%rd294, %rd266, %rd212;
	not.b64 	%rd267, %rd203;
	and.b64  	%rd268, %rd209, %rd267;
	xor.b64  	%rd289, %rd268, %rd202;
	not.b64 	%rd269, %rd218;
	and.b64  	%rd270, %rd199, %rd269;
	xor.b64  	%rd311, %rd270, %rd217;
	not.b64 	%rd271, %rd208;
	and.b64  	%rd272, %rd214, %rd271;
	xor.b64  	%rd306, %rd272, %rd207;
	ld.const.u64 	%rd273, [%rd305];
	xor.b64  	%rd274, %rd224, %rd273;
	xor.b64  	%rd303, %rd274, %rd198;
	add.s32 	%r128, %r128, 1;
	add.s64 	%rd305, %rd305, 8;
	setp.ne.s32 	%p3, %r128, 24;
	@%p3 bra 	$L__BB0_4;
	add.s64 	%rd304, %rd304, 1;
	setp.ne.s64 	%p4, %rd304, %rd109;
	@%p4 bra 	$L__BB0_3;
$L__BB0_6:
	ld.param.u64 	%rd278, [_Z11sha3_kernelPKmPmmm_param_1];
	shl.b64 	%rd275, %rd1, 6;
	cvta.to.global.u64 	%rd276, %rd278;
	add.s64 	%rd277, %rd276, %rd275;
	st.global.u64 	[%rd277], %rd303;
	st.global.u64 	[%rd277+8], %rd302;
	st.global.u64 	[%rd277+16], %rd301;
	st.global.u64 	[%rd277+24], %rd300;
	st.global.u64 	[%rd277+32], %rd299;
	st.global.u64 	[%rd277+40], %rd298;
	st.global.u64 	[%rd277+48], %rd297;
	st.global.u64 	[%rd277+56], %rd296;
$L__BB0_7:
	ret;

}


// ===== COMPILED SASS (sm_100) =====

	.target	sm_100

	.elftype	@"ET_EXEC"


//--------------------- .note.nv.tkinfo           --------------------------
	.section	.note.nv.tkinfo,"",@"SHT_NOTE"
	.sectionflags	@"SHF_NOTE_NV_TKINFO"
	.tkinfo
        /*0018*/ 	.word	0x00000002
        /*0030*/ 	.string	""
        /*0030*/ 	.string	"ptxas"
        /*0030*/ 	.string	"Cuda compilation tools, release 13.0, V13.0.88"
        /*0030*/ 	.string	"Build cuda_13.0.r13.0/compiler.36424714_0"
        /*0030*/ 	.string	"-arch sm_100 -m 64 "



//--------------------- .note.nv.cuinfo           --------------------------
	.section	.note.nv.cuinfo,"",@"SHT_NOTE"
	.sectionflags	@"SHF_NOTE_NV_CUINFO"
        /*0018*/ 	.short	0x0002
        /*001a*/ 	.short	0x0064
        /*001c*/ 	.short	0x0082
	.zero		2


//--------------------- .nv.info                  --------------------------
	.section	.nv.info,"",@"SHT_CUDA_INFO"
	.align	4


	//----- nvinfo : EIATTR_REGCOUNT
	.align		4
        /*0000*/ 	.byte	0x04, 0x2f
        /*0002*/ 	.short	(.L_2 - .L_1)
	.align		4
.L_1:
        /*0004*/ 	.word	index@(_Z11sha3_kernelPKmPmmm)
        /*0008*/ 	.word	0x00000046


	//----- nvinfo : EIATTR_FRAME_SIZE
	.align		4
.L_2:
        /*000c*/ 	.byte	0x04, 0x11
        /*000e*/ 	.short	(.L_4 - .L_3)
	.align		4
.L_3:
        /*0010*/ 	.word	index@(_Z11sha3_kernelPKmPmmm)
        /*0014*/ 	.word	0x00000000


	//----- nvinfo : EIATTR_MIN_STACK_SIZE
	.align		4
.L_4:
        /*0018*/ 	.byte	0x04, 0x12
        /*001a*/ 	.short	(.L_6 - .L_5)
	.align		4
.L_5:
        /*001c*/ 	.word	index@(_Z11sha3_kernelPKmPmmm)
        /*0020*/ 	.word	0x00000000
.L_6:


//--------------------- .nv.compat                --------------------------
	.section	.nv.compat,"",@"SHT_CUDA_COMPAT_INFO"
	.align	4
        /*0000*/ 	.byte	0x02, 0x09, 0x00, 0x00, 0x02, 0x02, 0x01, 0x00, 0x02, 0x05, 0x05, 0x00, 0x03, 0x07, 0x01, 0x01
        /*0010*/ 	.byte	0x02, 0x03, 0x00, 0x00, 0x02, 0x06, 0x01, 0x00, 0x04, 0x0b, 0x08, 0x00, 0x09, 0x00, 0x00, 0x00
        /*0020*/ 	.byte	0x00, 0x00, 0x00, 0x00


//--------------------- .nv.info._Z11sha3_kernelPKmPmmm --------------------------
	.section	.nv.info._Z11sha3_kernelPKmPmmm,"",@"SHT_CUDA_INFO"
	.sectionflags	@""
	.align	4


	//----- nvinfo : EIATTR_CUDA_API_VERSION
	.align		4
        /*0000*/ 	.byte	0x04, 0x37
        /*0002*/ 	.short	(.L_8 - .L_7)
.L_7:
        /*0004*/ 	.word	0x00000082


	//----- nvinfo : EIATTR_KPARAM_INFO
	.align		4
.L_8:
        /*0008*/ 	.byte	0x04, 0x17
        /*000a*/ 	.short	(.L_10 - .L_9)
.L_9:
        /*000c*/ 	.word	0x00000000
        /*0010*/ 	.short	0x0003
        /*0012*/ 	.short	0x0018
        /*0014*/ 	.byte	0x00, 0xf0, 0x21, 0x00


	//----- nvinfo : EIATTR_KPARAM_INFO
	.align		4
.L_10:
        /*0018*/ 	.byte	0x04, 0x17
        /*001a*/ 	.short	(.L_12 - .L_11)
.L_11:
        /*001c*/ 	.word	0x00000000
        /*0020*/ 	.short	0x0002
        /*0022*/ 	.short	0x0010
        /*0024*/ 	.byte	0x00, 0xf0, 0x21, 0x00


	//----- nvinfo : EIATTR_KPARAM_INFO
	.align		4
.L_12:
        /*0028*/ 	.byte	0x04, 0x17
        /*002a*/ 	.short	(.L_14 - .L_13)
.L_13:
        /*002c*/ 	.word	0x00000000
        /*0030*/ 	.short	0x0001
        /*0032*/ 	.short	0x0008
        /*0034*/ 	.byte	0x00, 0xf5, 0x21, 0x00


	//----- nvinfo : EIATTR_KPARAM_INFO
	.align		4
.L_14:
        /*0038*/ 	.byte	0x04, 0x17
        /*003a*/ 	.short	(.L_16 - .L_15)
.L_15:
        /*003c*/ 	.word	0x00000000
        /*0040*/ 	.short	0x0000
        /*0042*/ 	.short	0x0000
        /*0044*/ 	.byte	0x00, 0xf5, 0x21, 0x00


	//----- nvinfo : EIATTR_SPARSE_MMA_MASK
	.align		4
.L_16:
        /*0048*/ 	.byte	0x03, 0x50
        /*004a*/ 	.short	0x0000


	//----- nvinfo : EIATTR_MAXREG_COUNT
	.align		4
        /*004c*/ 	.byte	0x03, 0x1b
        /*004e*/ 	.short	0x00ff


	//----- nvinfo : EIATTR_MERCURY_ISA_VERSION
	.align		4
        /*0050*/ 	.byte	0x03, 0x5f
        /*0052*/ 	.short	0x0101


	//----- nvinfo : EIATTR_VRC_CTA_INIT_COUNT
	.align		4
        /*0054*/ 	.byte	0x02, 0x4a
	.zero		1
	.zero		1


	//----- nvinfo : EIATTR_EXIT_INSTR_OFFSETS
	.align		4
        /*0058*/ 	.byte	0x04, 0x1c
        /*005a*/ 	.short	(.L_18 - .L_17)


	//   ....[0]....
.L_17:
        /*005c*/ 	.word	0x00000080


	//   ....[1]....
        /*0060*/ 	.word	0x00001520


	//----- nvinfo : EIATTR_CBANK_PARAM_SIZE
	.align		4
.L_18:
        /*0064*/ 	.byte	0x03, 0x19
        /*0066*/ 	.short	0x0020


	//----- nvinfo : EIATTR_PARAM_CBANK
	.align		4
        /*0068*/ 	.byte	0x04, 0x0a
        /*006a*/ 	.short	(.L_20 - .L_19)
	.align		4
.L_19:
        /*006c*/ 	.word	index@(.nv.constant0._Z11sha3_kernelPKmPmmm)
        /*0070*/ 	.short	0x0380
        /*0072*/ 	.short	0x0020


	//----- nvinfo : EIATTR_SW_WAR
	.align		4
.L_20:
        /*0074*/ 	.byte	0x04, 0x36
        /*0076*/ 	.short	(.L_22 - .L_21)
.L_21:
        /*0078*/ 	.word	0x00000008
.L_22:


//--------------------- .nv.callgraph             --------------------------
	.section	.nv.callgraph,"",@"SHT_CUDA_CALLGRAPH"
	.align	4
	.sectionentsize	8
	.align		4
        /*0000*/ 	.word	0x00000000
	.align		4
        /*0004*/ 	.word	0xffffffff
	.align		4
        /*0008*/ 	.word	0x00000000
	.align		4
        /*000c*/ 	.word	0xfffffffe
	.align		4
        /*0010*/ 	.word	0x00000000
	.align		4
        /*0014*/ 	.word	0xfffffffd
	.align		4
        /*0018*/ 	.word	0x00000000
	.align		4
        /*001c*/ 	.word	0xfffffffc


//--------------------- .nv.constant3             --------------------------
	.section	.nv.constant3,"a",@progbits
	.align	8
.nv.constant3:
	.type		d_RC,@object
	.size		d_RC,(.L_0 - d_RC)
d_RC:
        /*0000*/ 	.byte	0x01, 0x00, 0x00, 0x00, 0x00, 0x00, 0x00, 0x00, 0x82, 0x80, 0x00, 0x00, 0x00, 0x00, 0x00, 0x00
        /* <DEDUP_REMOVED lines=11> */
.L_0:


//--------------------- .text._Z11sha3_kernelPKmPmmm --------------------------
	.section	.text._Z11sha3_kernelPKmPmmm,"ax",@progbits
	.align	128
        .global         _Z11sha3_kernelPKmPmmm
        .type           _Z11sha3_kernelPKmPmmm,@function
        .size           _Z11sha3_kernelPKmPmmm,(.L_x_4 - _Z11sha3_kernelPKmPmmm)
        .other          _Z11sha3_kernelPKmPmmm,@"STO_CUDA_ENTRY STV_DEFAULT"
_Z11sha3_kernelPKmPmmm:
.text._Z11sha3_kernelPKmPmmm:
[----:B------:R-:W-:Y:S01]  /*0000*/  LDC R1, c[0x0][0x37c] ;  /* 0x0000df00ff017b82 */ /* 0x000fe20000000800 */
[----:B------:R-:W0:Y:S07]  /*0010*/  S2R R3, SR_TID.X ;  /* 0x0000000000037919 */ /* 0x000e2e0000002100 */
[----:B------:R-:W0:Y:S01]  /*0020*/  S2UR UR4, SR_CTAID.X ;  /* 0x00000000000479c3 */ /* 0x000e220000002500 */
[----:B------:R-:W1:Y:S07]  /*0030*/  LDCU.64 UR6, c[0x0][0x390] ;  /* 0x00007200ff0677ac */ /* 0x000e6e0008000a00 */
[----:B------:R-:W0:Y:S02]  /*0040*/  LDC R0, c[0x0][0x360] ;  /* 0x0000d800ff007b82 */ /* 0x000e240000000800 */
[----:B0-----:R-:W-:-:S05]  /*0050*/  IMAD R0, R0, UR4, R3 ;  /* 0x0000000400007c24 */ /* 0x001fca000f8e0203 */
[----:B-1----:R-:W-:-:S04]  /*0060*/  ISETP.GE.U32.AND P0, PT, R0, UR6, PT ;  /* 0x0000000600007c0c */ /* 0x002fc8000bf06070 */
[----:B------:R-:W-:-:S13]  /*0070*/  ISETP.GE.U32.AND.EX P0, PT, RZ, UR7, PT, P0 ;  /* 0x00000007ff007c0c */ /* 0x000fda000bf06100 */
[----:B------:R-:W-:Y:S05]  /*0080*/  @P0 EXIT ;  /* 0x000000000000094d */ /* 0x000fea0003800000 */
[----:B------:R-:W0:Y:S01]  /*0090*/  LDCU.64 UR4, c[0x0][0x398] ;  /* 0x00007300ff0477ac */ /* 0x000e220008000a00 */
[----:B------:R-:W-:Y:S01]  /*00a0*/  IMAD.MOV.U32 R35, RZ, RZ, RZ ;  /* 0x000000ffff237224 */ /* 0x000fe200078e00ff */
[----:B------:R-:W-:Y:S02]  /*00b0*/  CS2R R22, SRZ ;  /* 0x0000000000167805 */ /* 0x000fe4000001ff00 */
[----:B------:R-:W-:Y:S01]  /*00c0*/  CS2R R56, SRZ ;  /* 0x0000000000387805 */ /* 0x000fe2000001ff00 */
[----:B------:R-:W-:Y:S01]  /*00d0*/  IMAD.MOV.U32 R27, RZ, RZ, RZ ;  /* 0x000000ffff1b7224 */ /* 0x000fe200078e00ff */
[----:B------:R-:W-:Y:S01]  /*00e0*/  CS2R R20, SRZ ;  /* 0x0000000000147805 */ /* 0x000fe2000001ff00 */
[----:B------:R-:W-:Y:S01]  /*00f0*/  IMAD.MOV.U32 R25, RZ, RZ, RZ ;  /* 0x000000ffff197224 */ /* 0x000fe200078e00ff */
[----:B------:R-:W-:Y:S01]  /*0100*/  CS2R R58, SRZ ;  /* 0x00000000003a7805 */ /* 0x000fe2000001ff00 */
[----:B------:R-:W-:Y:S01]  /*0110*/  IMAD.MOV.U32 R48, RZ, RZ, RZ ;  /* 0x000000ffff307224 */ /* 0x000fe200078e00ff */
[----:B------:R-:W1:Y:S01]  /*0120*/  LDCU.64 UR10, c[0x0][0x358] ;  /* 0x00006b00ff0a77ac */ /* 0x000e620008000a00 */
[----:B------:R-:W-:-:S02]  /*0130*/  IMAD.MOV.U32 R62, RZ, RZ, RZ ;  /* 0x000000ffff3e7224 */ /* 0x000fc400078e00ff */
[----:B------:R-:W-:Y:S02]  /*0140*/  IMAD.MOV.U32 R44, RZ, RZ, RZ ;  /* 0x000000ffff2c7224 */ /* 0x000fe400078e00ff */
[----:B------:R-:W-:Y:S02]  /*0150*/  IMAD.MOV.U32 R39, RZ, RZ, RZ ;  /* 0x000000ffff277224 */ /* 0x000fe400078e00ff */
[----:B------:R-:W-:Y:S01]  /*0160*/  IMAD.MOV.U32 R17, RZ, RZ, RZ ;  /* 0x000000ffff117224 */ /* 0x000fe200078e00ff */
[----:B0-----:R-:W-:-:S04]  /*0170*/  UISETP.NE.U32.AND UP0, UPT, UR4, URZ, UPT ;  /* 0x000000ff0400728c */ /* 0x001fc8000bf05070 */
[----:B------:R-:W-:-:S09]  /*0180*/  UISETP.NE.AND.EX UP0, UPT, UR5, URZ, UPT, UP0 ;  /* 0x000000ff0500728c */ /* 0x000fd2000bf05300 */
[----:B-1----:R-:W-:Y:S05]  /*0190*/  BRA.U !UP0, `(.L_x_0) ;  /* 0x0000001108887547 */ /* 0x002fea000b800000 */
[----:B------:R-:W-:Y:S02]  /*01a0*/  CS2R R52, SRZ ;  /* 0x0000000000347805 */ /* 0x000fe4000001ff00 */
[----:B------:R-:W-:Y:S02]  /*01b0*/  CS2R R30, SRZ ;  /* 0x00000000001e7805 */ /* 0x000fe4000001ff00 */
[----:B------:R-:W-:Y:S02]  /*01c0*/  CS2R R32, SRZ ;  /* 0x0000000000207805 */ /* 0x000fe4000001ff00 */
[----:B------:R-:W-:Y:S02]  /*01d0*/  CS2R R28, SRZ ;  /* 0x00000000001c7805 */ /* 0x000fe4000001ff00 */
[----:B------:R-:W-:Y:S02]  /*01e0*/  CS2R R26, SRZ ;  /* 0x00000000001a7805 */ /* 0x000fe4000001ff00 */
[----:B------:R-:W-:-:S02]  /*01f0*/  CS2R R42, SRZ ;  /* 0x00000000002a7805 */ /* 0x000fc4000001ff00 */
        /* <DEDUP_REMOVED lines=17> */
[----:B------:R-:W-:Y:S01]  /*0310*/  CS2R R58, SRZ ;  /* 0x00000000003a7805 */ /* 0x000fe2000001ff00 */
[----:B------:R-:W-:Y:S01]  /*0320*/  IMAD.MOV.U32 R62, RZ, RZ, RZ ;  /* 0x000000ffff3e7224 */ /* 0x000fe200078e00ff */
[----:B------:R-:W-:Y:S01]  /*0330*/  UMOV UR6, URZ ;  /* 0x000000ff00067c82 */ /* 0x000fe20008000000 */
[----:B------:R-:W-:Y:S01]  /*0340*/  IMAD.MOV.U32 R17, RZ, RZ, RZ ;  /* 0x000000ffff117224 */ /* 0x000fe200078e00ff */
[----:B------:R-:W-:-:S06]  /*0350*/  UMOV UR7, URZ ;  /* 0x000000ff00077c82 */ /* 0x000fcc0008000000 */
.L_x_2:
[----:B------:R-:W0:Y:S08]  /*0360*/  LDC.64 R12, c[0x0][0x398] ;  /* 0x0000e600ff0c7b82 */ /* 0x000e300000000a00 */
[----:B------:R-:W1:Y:S01]  /*0370*/  LDC.64 R14, c[0x0][0x380] ;  /* 0x0000e000ff0e7b82 */ /* 0x000e620000000a00 */
[----:B0-----:R-:W-:-:S04]  /*0380*/  IMAD.WIDE.U32 R18, R0, R12, UR6 ;  /* 0x0000000600127e25 */ /* 0x001fc8000f8e000c */
[----:B------:R-:W-:Y:S02]  /*0390*/  IMAD R16, R0, R13, R19 ;  /* 0x0000000d00107224 */ /* 0x000fe400078e0213 */
[----:B-1----:R-:W-:-:S04]  /*03a0*/  IMAD.WIDE.U32 R14, R18, 0x88, R14 ;  /* 0x00000088120e7825 */ /* 0x002fc800078e000e */
[----:B------:R-:W-:-:S04]  /*03b0*/  IMAD R19, R16, 0x88, RZ ;  /* 0x0000008810137824 */ /* 0x000fc800078e02ff */
[----:B------:R-:W-:-:S05]  /*03c0*/  IMAD.IADD R15, R15, 0x1, R19 ;  /* 0x000000010f0f7824 */ /* 0x000fca00078e0213 */
[----:B------:R-:W2:Y:S04]  /*03d0*/  LDG.E.64 R18, desc[UR10][R14.64] ;  /* 0x0000000a0e127981 */ /* 0x000ea8000c1e1b00 */
[----:B------:R-:W3:Y:S04]  /*03e0*/  LDG.E.64 R66, desc[UR10][R14.64+0x8] ;  /* 0x0000080a0e427981 */ /* 0x000ee8000c1e1b00 */
[----:B------:R-:W4:Y:S04]  /*03f0*/  LDG.E.64 R64, desc[UR10][R14.64+0x10] ;  /* 0x0000100a0e407981 */ /* 0x000f28000c1e1b00 */
[----:B------:R-:W5:Y:S04]  /*0400*/  LDG.E.64 R60, desc[UR10][R14.64+0x18] ;  /* 0x0000180a0e3c7981 */ /* 0x000f68000c1e1b00 */
[----:B------:R-:W5:Y:S01]  /*0410*/  LDG.E.64 R36, desc[UR10][R14.64+0x20] ;  /* 0x0000200a0e247981 */ /* 0x000f62000c1e1b00 */
[----:B--2---:R-:W-:-:S02]  /*0420*/  LOP3.LUT R23, R23, R18, RZ, 0x3c, !PT ;  /* 0x0000001217177212 */ /* 0x004fc400078e3cff */
[----:B------:R-:W-:Y:S02]  /*0430*/  LOP3.LUT R20, R20, R19, RZ, 0x3c, !PT ;  /* 0x0000001314147212 */ /* 0x000fe400078e3cff */
[----:B------:R-:W2:Y:S01]  /*0440*/  LDG.E.64 R18, desc[UR10][R14.64+0x28] ;  /* 0x0000280a0e127981 */ /* 0x000ea2000c1e1b00 */
[----:B---3--:R-:W-:Y:S02]  /*0450*/  LOP3.LUT R39, R39, R66, RZ, 0x3c, !PT ;  /* 0x0000004227277212 */ /* 0x008fe400078e3cff */
[----:B------:R-:W-:Y:S02]  /*0460*/  LOP3.LUT R17, R17, R67, RZ, 0x3c, !PT ;  /* 0x0000004311117212 */ /* 0x000fe400078e3cff */
[----:B----4-:R-:W-:Y:S01]  /*0470*/  LOP3.LUT R62, R62, R64, RZ, 0x3c, !PT ;  /* 0x000000403e3e7212 */ /* 0x010fe200078e3cff */
[----:B------:R-:W3:Y:S01]  /*0480*/  LDG.E.64 R66, desc[UR10][R14.64+0x30] ;  /* 0x0000300a0e427981 */ /* 0x000ee2000c1e1b00 */
[----:B------:R-:W-:Y:S02]  /*0490*/  LOP3.LUT R44, R44, R65, RZ, 0x3c, !PT ;  /* 0x000000412c2c7212 */ /* 0x000fe400078e3cff */
[----:B-----5:R-:W-:Y:S01]  /*04a0*/  LOP3.LUT R48, R48, R60, RZ, 0x3c, !PT ;  /* 0x0000003c30307212 */ /* 0x020fe200078e3cff */
[----:B------:R-:W4:Y:S01]  /*04b0*/  LDG.E.64 R64, desc[UR10][R14.64+0x38] ;  /* 0x0000380a0e407981 */ /* 0x000f22000c1e1b00 */
[----:B------:R-:W-:-:S02]  /*04c0*/  LOP3.LUT R59, R59, R61, RZ, 0x3c, !PT ;  /* 0x0000003d3b3b7212 */ /* 0x000fc400078e3cff */
[----:B------:R-:W-:Y:S01]  /*04d0*/  LOP3.LUT R21, R21, R36, RZ, 0x3c, !PT ;  /* 0x0000002415157212 */ /* 0x000fe200078e3cff */
[----:B------:R-:W5:Y:S01]  /*04e0*/  LDG.E.64 R60, desc[UR10][R14.64+0x40] ;  /* 0x0000400a0e3c7981 */ /* 0x000f62000c1e1b00 */
[----:B------:R-:W-:-:S03]  /*04f0*/  LOP3.LUT R58, R58, R37, RZ, 0x3c, !PT ;  /* 0x000000253a3a7212 */ /* 0x000fc600078e3cff */
[----:B------:R-:W5:Y:S01]  /*0500*/  LDG.E.64 R36, desc[UR10][R14.64+0x48] ;  /* 0x0000480a0e247981 */ /* 0x000f62000c1e1b00 */
[----:B--2---:R-:W-:Y:S02]  /*0510*/  LOP3.LUT R57, R57, R18, RZ, 0x3c, !PT ;  /* 0x0000001239397212 */ /* 0x004fe400078e3cff */
[----:B------:R-:W-:Y:S02]  /*0520*/  LOP3.LUT R25, R25, R19, RZ, 0x3c, !PT ;  /* 0x0000001319197212 */ /* 0x000fe400078e3cff */
[----:B------:R-:W2:Y:S01]  /*0530*/  LDG.E.64 R18, desc[UR10][R14.64+0x50] ;  /* 0x0000500a0e127981 */ /* 0x000ea2000c1e1b00 */
[----:B---3--:R-:W-:Y:S02]  /*0540*/  LOP3.LUT R56, R56, R66, RZ, 0x3c, !PT ;  /* 0x0000004238387212 */ /* 0x008fe400078e3cff */
[----:B------:R-:W-:Y:S02]  /*0550*/  LOP3.LUT R27, R27, R67, RZ, 0x3c, !PT ;  /* 0x000000431b1b7212 */ /* 0x000fe400078e3cff */
[----:B----4-:R-:W-:Y:S01]  /*0560*/  LOP3.LUT R35, R35, R64, RZ, 0x3c, !PT ;  /* 0x0000004023237212 */ /* 0x010fe200078e3cff */
[----:B------:R-:W3:Y:S01]  /*0570*/  LDG.E.64 R66, desc[UR10][R14.64+0x58] ;  /* 0x0000580a0e427981 */ /* 0x000ee2000c1e1b00 */
[----:B------:R-:W-:-:S02]  /*0580*/  LOP3.LUT R22, R22, R65, RZ, 0x3c, !PT ;  /* 0x0000004116167212 */ /* 0x000fc400078e3cff */
[----:B-----5:R-:W-:Y:S01]  /*0590*/  LOP3.LUT R4, R4, R60, RZ, 0x3c, !PT ;  /* 0x0000003c04047212 */ /* 0x020fe200078e3cff */
[----:B------:R-:W4:Y:S01]  /*05a0*/  LDG.E.64 R64, desc[UR10][R14.64+0x60] ;  /* 0x0000600a0e407981 */ /* 0x000f22000c1e1b00 */
[----:B------:R-:W-:Y:S02]  /*05b0*/  LOP3.LUT R7, R7, R61, RZ, 0x3c, !PT ;  /* 0x0000003d07077212 */ /* 0x000fe400078e3cff */
[----:B------:R-:W-:Y:S01]  /*05c0*/  LOP3.LUT R31, R31, R36, RZ, 0x3c, !PT ;  /* 0x000000241f1f7212 */ /* 0x000fe200078e3cff */
[----:B------:R-:W5:Y:S01]  /*05d0*/  LDG.E.64 R60, desc[UR10][R14.64+0x68] ;  /* 0x0000680a0e3c7981 */ /* 0x000f62000c1e1b00 */
[----:B------:R-:W-:-:S03]  /*05e0*/  LOP3.LUT R6, R6, R37, RZ, 0x3c, !PT ;  /* 0x0000002506067212 */ /* 0x000fc600078e3cff */
[----:B------:R-:W5:Y:S01]  /*05f0*/  LDG.E.64 R36, desc[UR10][R14.64+0x70] ;  /* 0x0000700a0e247981 */ /* 0x000f62000c1e1b00 */
[----:B--2---:R-:W-:Y:S02]  /*0600*/  LOP3.LUT R54, R54, R18, RZ, 0x3c, !PT ;  /* 0x0000001236367212 */ /* 0x004fe400078e3cff */
[----:B------:R-:W-:Y:S02]  /*0610*/  LOP3.LUT R55, R55, R19, RZ, 0x3c, !PT ;  /* 0x0000001337377212 */ /* 0x000fe400078e3cff */
[----:B------:R-:W2:Y:S04]  /*0620*/  LDG.E.64 R18, desc[UR10][R14.64+0x78] ;  /* 0x0000780a0e127981 */ /* 0x000ea8000c1e1b00 */
[----:B------:R-:W2:Y:S01]  /*0630*/  LDG.E.64 R14, desc[UR10][R14.64+0x80] ;  /* 0x0000800a0e0e7981 */ /* 0x000ea2000c1e1b00 */
[----:B------:R-:W-:-:S04]  /*0640*/  UIADD3 UR6, UP0, UPT, UR6, 0x1, URZ ;  /* 0x0000000106067890 */ /* 0x000fc8000ff1e0ff */
[----:B------:R-:W-:Y:S02]  /*0650*/  UIADD3.X UR7, UPT, UPT, URZ, UR7, URZ, UP0, !UPT ;  /* 0x00000007ff077290 */ /* 0x000fe400087fe4ff */
[----:B------:R-:W-:Y:S02]  /*0660*/  ISETP.NE.U32.AND P0, PT, R12, UR6, PT ;  /* 0x000000060c007c0c */ /* 0x000fe4000bf05070 */
[----:B---3--:R-:W-:Y:S02]  /*0670*/  LOP3.LUT R34, R34, R66, RZ, 0x3c, !PT ;  /* 0x0000004222227212 */ /* 0x008fe400078e3cff */
[----:B------:R-:W-:Y:S02]  /*0680*/  LOP3.LUT R5, R5, R67, RZ, 0x3c, !PT ;  /* 0x0000004305057212 */ /* 0x000fe400078e3cff */
[----:B----4-:R-:W-:Y:S02]  /*0690*/  LOP3.LUT R9, R9, R64, RZ, 0x3c, !PT ;  /* 0x0000004009097212 */ /* 0x010fe400078e3cff */
[----:B------:R-:W-:-:S02]  /*06a0*/  LOP3.LUT R8, R8, R65, RZ, 0x3c, !PT ;  /* 0x0000004108087212 */ /* 0x000fc400078e3cff */
[----:B------:R-:W-:Y:S02]  /*06b0*/  ISETP.NE.AND.EX P0, PT, R13, UR7, PT, P0 ;  /* 0x000000070d007c0c */ /* 0x000fe4000bf05300 */
[----:B-----5:R-:W-:Y:S02]  /*06c0*/  LOP3.LUT R11, R11, R60, RZ, 0x3c, !PT ;  /* 0x0000003c0b0b7212 */ /* 0x020fe400078e3cff */
[----:B------:R-:W-:Y:S02]  /*06d0*/  LOP3.LUT R10, R10, R61, RZ, 0x3c, !PT ;  /* 0x0000003d0a0a7212 */ /* 0x000fe400078e3cff */
[----:B------:R-:W-:Y:S02]  /*06e0*/  LOP3.LUT R3, R3, R36, RZ, 0x3c, !PT ;  /* 0x0000002403037212 */ /* 0x000fe400078e3cff */
[----:B------:R-:W-:Y:S01]  /*06f0*/  LOP3.LUT R2, R2, R37, RZ, 0x3c, !PT ;  /* 0x0000002502027212 */ /* 0x000fe200078e3cff */
[----:B------:R-:W-:Y:S01]  /*0700*/  UMOV UR4, URZ ;  /* 0x000000ff00047c82 */ /* 0x000fe20008000000 */
[----:B------:R-:W-:Y:S01]  /*0710*/  UMOV UR5, URZ ;  /* 0x000000ff00057c82 */ /* 0x000fe20008000000 */
[----:B--2---:R-:W-:-:S02]  /*0720*/  LOP3.LUT R50, R50, R18, RZ, 0x3c, !PT ;  /* 0x0000001232327212 */ /* 0x004fc400078e3cff */
[----:B------:R-:W-:Y:S02]  /*0730*/  LOP3.LUT R47, R47, R19, RZ, 0x3c, !PT ;  /* 0x000000132f2f7212 */ /* 0x000fe400078e3cff */
[----:B------:R-:W-:Y:S02]  /*0740*/  LOP3.LUT R42, R42, R14, RZ, 0x3c, !PT ;  /* 0x0000000e2a2a7212 */ /* 0x000fe400078e3cff */
[----:B------:R-:W-:-:S07]  /*0750*/  LOP3.LUT R46, R46, R15, RZ, 0x3c, !PT ;  /* 0x0000000f2e2e7212 */ /* 0x000fce00078e3cff */
.L_x_1:
[----:B------:R-:W-:Y:S01]  /*0760*/  LOP3.LUT R19, R3, R21, R31, 0x96, !PT ;  /* 0x0000001503137212 */ /* 0x000fe200078e961f */
[----:B------:R-:W0:Y:S01]  /*0770*/  LDCU.64 UR8, c[0x3][UR5] ;  /* 0x00c00000050877ac */ /* 0x000e220008000a00 */
[----:B------:R-:W-:Y:S02]  /*0780*/  LOP3.LUT R12, R2, R58, R6, 0x96, !PT ;  /* 0x0000003a020c7212 */ /* 0x000fe400078e9606 */
[----:B------:R-:W-:Y:S01]  /*0790*/  LOP3.LUT R14, R9, R62, R35, 0x96, !PT ;  /* 0x0000003e090e7212 */ /* 0x000fe200078e9623 */
[----:B------:R-:W-:Y:S01]  /*07a0*/  UIADD3 UR4, UPT, UPT, UR4, 0x1, URZ ;  /* 0x0000000104047890 */ /* 0x000fe2000fffe0ff */
[----:B------:R-:W-:Y:S01]  /*07b0*/  LOP3.LUT R16, R8, R44, R22, 0x96, !PT ;  /* 0x0000002c08107212 */ /* 0x000fe200078e9616 */
[----:B------:R-:W-:Y:S01]  /*07c0*/  UIADD3 UR5, UPT, UPT, UR5, 0x8, URZ ;  /* 0x0000000805057890 */ /* 0x000fe2000fffe0ff */
[----:B------:R-:W-:Y:S01]  /*07d0*/  LOP3.LUT R61, R54, R23, R57, 0x96, !PT ;  /* 0x00000017363d7212 */ /* 0x000fe200078e9639 */
[----:B------:R-:W-:Y:S01]  /*07e0*/  UISETP.NE.AND UP0, UPT, UR4, 0x18, UPT ;  /* 0x000000180400788c */ /* 0x000fe2000bf05270 */
[----:B------:R-:W-:-:S02]  /*07f0*/  LOP3.LUT R18, R55, R20, R25, 0x96, !PT ;  /* 0x0000001437127212 */ /* 0x000fc400078e9619 */
[----:B------:R-:W-:Y:S02]  /*0800*/  LOP3.LUT R14, R28, R14, R51, 0x96, !PT ;  /* 0x0000000e1c0e7212 */ /* 0x000fe400078e9633 */
[----:B------:R-:W-:Y:S02]  /*0810*/  LOP3.LUT R63, R29, R16, R41, 0x96, !PT ;  /* 0x000000101d3f7212 */ /* 0x000fe400078e9629 */
[----:B------:R-:W-:Y:S02]  /*0820*/  LOP3.LUT R19, R52, R19, R45, 0x96, !PT ;  /* 0x0000001334137212 */ /* 0x000fe400078e962d */
[----:B------:R-:W-:Y:S02]  /*0830*/  LOP3.LUT R12, R53, R12, R33, 0x96, !PT ;  /* 0x0000000c350c7212 */ /* 0x000fe400078e9621 */
[----:B------:R-:W-:Y:S02]  /*0840*/  LOP3.LUT R61, R24, R61, R50, 0x96, !PT ;  /* 0x0000003d183d7212 */ /* 0x000fe400078e9632 */
[----:B------:R-:W-:-:S02]  /*0850*/  SHF.L.W.U32.HI R16, R63, 0x1, R14 ;  /* 0x000000013f107819 */ /* 0x000fc40000010e0e */
[----:B------:R-:W-:Y:S02]  /*0860*/  LOP3.LUT R18, R38, R18, R47, 0x96, !PT ;  /* 0x0000001226127212 */ /* 0x000fe400078e962f */
[----:B------:R-:W-:Y:S02]  /*0870*/  SHF.L.W.U32.HI R65, R12, 0x1, R19 ;  /* 0x000000010c417819 */ /* 0x000fe40000010e13 */
[----:B------:R-:W-:Y:S02]  /*0880*/  SHF.L.W.U32.HI R67, R14, 0x1, R63 ;  /* 0x000000010e437819 */ /* 0x000fe40000010e3f */
[----:B------:R-:W-:Y:S02]  /*0890*/  LOP3.LUT R13, R34, R39, R56, 0x96, !PT ;  /* 0x00000027220d7212 */ /* 0x000fe400078e9638 */
[----:B------:R-:W-:Y:S02]  /*08a0*/  LOP3.LUT R15, R5, R17, R27, 0x96, !PT ;  /* 0x00000011050f7212 */ /* 0x000fe400078e961b */
[----:B------:R-:W-:-:S02]  /*08b0*/  LOP3.LUT R16, R16, R61, RZ, 0x3c, !PT ;  /* 0x0000003d10107212 */ /* 0x000fc400078e3cff */
[----:B------:R-:W-:Y:S02]  /*08c0*/  SHF.L.W.U32.HI R60, R61, 0x1, R18 ;  /* 0x000000013d3c7819 */ /* 0x000fe40000010e12 */
[----:B------:R-:W-:Y:S02]  /*08d0*/  LOP3.LUT R65, R65, R14, RZ, 0x3c, !PT ;  /* 0x0000000e41417212 */ /* 0x000fe400078e3cff */
[----:B------:R-:W-:Y:S02]  /*08e0*/  SHF.L.W.U32.HI R61, R18, 0x1, R61 ;  /* 0x00000001123d7819 */ /* 0x000fe40000010e3d */
[----:B------:R-:W-:Y:S02]  /*08f0*/  LOP3.LUT R67, R67, R18, RZ, 0x3c, !PT ;  /* 0x0000001243437212 */ /* 0x000fe400078e3cff */
[----:B------:R-:W-:Y:S02]  /*0900*/  SHF.L.W.U32.HI R14, R19, 0x1, R12 ;  /* 0x00000001130e7819 */ /* 0x000fe40000010e0c */
[----:B------:R-:W-:-:S02]  /*0910*/  LOP3.LUT R18, R26, R13, R42, 0x96, !PT ;  /* 0x0000000d1a127212 */ /* 0x000fc400078e962a */
[----:B------:R-:W-:Y:S02]  /*0920*/  LOP3.LUT R15, R43, R15, R46, 0x96, !PT ;  /* 0x0000000f2b0f7212 */ /* 0x000fe400078e962e */
[----:B------:R-:W-:Y:S02]  /*0930*/  LOP3.LUT R63, R14, R63, RZ, 0x3c, !PT ;  /* 0x0000003f0e3f7212 */ /* 0x000fe400078e3cff */
[----:B------:R-:W-:Y:S02]  /*0940*/  SHF.L.W.U32.HI R14, R15, 0x1, R18 ;  /* 0x000000010f0e7819 */ /* 0x000fe40000010e12 */
[----:B------:R-:W-:Y:S02]  /*0950*/  LOP3.LUT R13, R10, R59, R7, 0x96, !PT ;  /* 0x0000003b0a0d7212 */ /* 0x000fe400078e9607 */
[----:B------:R-:W-:Y:S02]  /*0960*/  LOP3.LUT R19, R14, R19, RZ, 0x3c, !PT ;  /* 0x000000130e137212 */ /* 0x000fe400078e3cff */
[----:B------:R-:W-:-:S02]  /*0970*/  LOP3.LUT R14, R11, R48, R4, 0x96, !PT ;  /* 0x000000300b0e7212 */ /* 0x000fc400078e9604 */
[----:B------:R-:W-:Y:S02]  /*0980*/  LOP3.LUT R13, R32, R13, R40, 0x96, !PT ;  /* 0x0000000d200d7212 */ /* 0x000fe400078e9628 */
[----:B------:R-:W-:Y:S02]  /*0990*/  LOP3.LUT R14, R30, R14, R49, 0x96, !PT ;  /* 0x0000000e1e0e7212 */ /* 0x000fe400078e9631 */
[----:B------:R-:W-:Y:S02]  /*09a0*/  SHF.L.W.U32.HI R37, R18, 0x1, R15 ;  /* 0x0000000112257819 */ /* 0x000fe40000010e0f */
[----:B------:R-:W-:Y:S02]  /*09b0*/  SHF.L.W.U32.HI R66, R14, 0x1, R13 ;  /* 0x000000010e427819 */ /* 0x000fe40000010e0d */
[----:B------:R-:W-:Y:S02]  /*09c0*/  LOP3.LUT R12, R37, R12, RZ, 0x3c, !PT ;  /* 0x0000000c250c7212 */ /* 0x000fe400078e3cff */
[----:B------:R-:W-:-:S02]  /*09d0*/  LOP3.LUT R66, R66, R15, RZ, 0x3c, !PT ;  /* 0x0000000f42427212 */ /* 0x000fc400078e3cff */
[----:B------:R-:W-:Y:S02]  /*09e0*/  SHF.L.W.U32.HI R15, R13, 0x1, R14 ;  /* 0x000000010d0f7819 */ /* 0x000fe40000010e0e */
[----:B------:R-:W-:Y:S02]  /*09f0*/  LOP3.LUT R60, R60, R13, RZ, 0x3c, !PT ;  /* 0x0000000d3c3c7212 */ /* 0x000fe400078e3cff */
[-C--:B------:R-:W-:Y:S02]  /*0a00*/  LOP3.LUT R13, R23, R19.reuse, RZ, 0x3c, !PT ;  /* 0x00000013170d7212 */ /* 0x080fe400078e3cff */
[----:B------:R-:W-:Y:S02]  /*0a10*/  LOP3.LUT R18, R15, R18, RZ, 0x3c, !PT ;  /* 0x000000120f127212 */ /* 0x000fe400078e3cff */
[----:B------:R-:W-:Y:S02]  /*0a20*/  LOP3.LUT R61, R61, R14, RZ, 0x3c, !PT ;  /* 0x0000000e3d3d7212 */ /* 0x000fe400078e3cff */
[----:B------:R-:W-:-:S02]  /*0a30*/  LOP3.LUT R57, R57, R19, RZ, 0x3c, !PT ;  /* 0x0000001339397212 */ /* 0x000fc400078e3cff */
[-C--:B------:R-:W-:Y:S02]  /*0a40*/  LOP3.LUT R23, R54, R19.reuse, RZ, 0x3c, !PT ;  /* 0x0000001336177212 */ /* 0x080fe400078e3cff */
[-C--:B------:R-:W-:Y:S02]  /*0a50*/  LOP3.LUT R36, R50, R19.reuse, RZ, 0x3c, !PT ;  /* 0x0000001332247212 */ /* 0x080fe400078e3cff */
[----:B------:R-:W-:Y:S02]  /*0a60*/  LOP3.LUT R19, R24, R19, RZ, 0x3c, !PT ;  /* 0x0000001318137212 */ /* 0x000fe400078e3cff */
[-C--:B------:R-:W-:Y:S02]  /*0a70*/  LOP3.LUT R14, R20, R12.reuse, RZ, 0x3c, !PT ;  /* 0x0000000c140e7212 */ /* 0x080fe400078e3cff */
[-C--:B------:R-:W-:Y:S02]  /*0a80*/  LOP3.LUT R64, R25, R12.reuse, RZ, 0x3c, !PT ;  /* 0x0000000c19407212 */ /* 0x080fe400078e3cff */
[----:B------:R-:W-:-:S02]  /*0a90*/  LOP3.LUT R24, R55, R12, RZ, 0x3c, !PT ;  /* 0x0000000c37187212 */ /* 0x000fc400078e3cff */
[-C--:B------:R-:W-:Y:S02]  /*0aa0*/  LOP3.LUT R37, R47, R12.reuse, RZ, 0x3c, !PT ;  /* 0x0000000c2f257212 */ /* 0x080fe400078e3cff */
[----:B------:R-:W-:Y:S02]  /*0ab0*/  LOP3.LUT R20, R38, R12, RZ, 0x3c, !PT ;  /* 0x0000000c26147212 */ /* 0x000fe400078e3cff */
[-C--:B------:R-:W-:Y:S02]  /*0ac0*/  LOP3.LUT R12, R39, R16.reuse, RZ, 0x3c, !PT ;  /* 0x00000010270c7212 */ /* 0x080fe400078e3cff */
[-C--:B------:R-:W-:Y:S02]  /*0ad0*/  LOP3.LUT R15, R56, R16.reuse, RZ, 0x3c, !PT ;  /* 0x00000010380f7212 */ /* 0x080fe400078e3cff */
[-C--:B------:R-:W-:Y:S02]  /*0ae0*/  LOP3.LUT R34, R34, R16.reuse, RZ, 0x3c, !PT ;  /* 0x0000001022227212 */ /* 0x080fe400078e3cff */
[----:B------:R-:W-:-:S02]  /*0af0*/  LOP3.LUT R25, R42, R16, RZ, 0x3c, !PT ;  /* 0x000000102a197212 */ /* 0x000fc400078e3cff */
[----:B------:R-:W-:Y:S02]  /*0b00*/  LOP3.LUT R38, R26, R16, RZ, 0x3c, !PT ;  /* 0x000000101a267212 */ /* 0x000fe400078e3cff */
[-C--:B------:R-:W-:Y:S02]  /*0b10*/  LOP3.LUT R54, R17, R67.reuse, RZ, 0x3c, !PT ;  /* 0x0000004311367212 */ /* 0x080fe400078e3cff */
[-C--:B------:R-:W-:Y:S02]  /*0b20*/  LOP3.LUT R16, R27, R67.reuse, RZ, 0x3c, !PT ;  /* 0x000000431b107212 */ /* 0x080fe400078e3cff */
[----:B------:R-:W-:Y:S02]  /*0b30*/  LOP3.LUT R39, R43, R67, RZ, 0x3c, !PT ;  /* 0x000000432b277212 */ /* 0x000fe400078e3cff */
[-C--:B------:R-:W-:Y:S02]  /*0b40*/  LOP3.LUT R55, R35, R18.reuse, RZ, 0x3c, !PT ;  /* 0x0000001223377212 */ /* 0x080fe400078e3cff */
[----:B------:R-:W-:-:S02]  /*0b50*/  LOP3.LUT R43, R62, R18, RZ, 0x3c, !PT ;  /* 0x000000123e2b7212 */ /* 0x000fc400078e3cff */
[-C--:B------:R-:W-:Y:S02]  /*0b60*/  LOP3.LUT R17, R9, R18.reuse, RZ, 0x3c, !PT ;  /* 0x0000001209117212 */ /* 0x080fe400078e3cff */
[-C--:B------:R-:W-:Y:S02]  /*0b70*/  LOP3.LUT R35, R51, R18.reuse, RZ, 0x3c, !PT ;  /* 0x0000001233237212 */ /* 0x080fe400078e3cff */
[----:B------:R-:W-:Y:S02]  /*0b80*/  LOP3.LUT R27, R28, R18, RZ, 0x3c, !PT ;  /* 0x000000121c1b7212 */ /* 0x000fe400078e3cff */
[-C--:B------:R-:W-:Y:S02]  /*0b90*/  LOP3.LUT R18, R8, R66.reuse, RZ, 0x3c, !PT ;  /* 0x0000004208127212 */ /* 0x080fe400078e3cff */
[----:B------:R-:W-:Y:S02]  /*0ba0*/  LOP3.LUT R8, R41, R66, RZ, 0x3c, !PT ;  /* 0x0000004229087212 */ /* 0x000fe400078e3cff */
[----:B------:R-:W-:-:S02]  /*0bb0*/  LOP3.LUT R42, R4, R65, RZ, 0x3c, !PT ;  /* 0x00000041042a7212 */ /* 0x000fc400078e3cff */
[----:B------:R-:W-:Y:S02]  /*0bc0*/  LOP3.LUT R47, R21, R61, RZ, 0x3c, !PT ;  /* 0x0000003d152f7212 */ /* 0x000fe400078e3cff */
[----:B------:R-:W-:Y:S02]  /*0bd0*/  LOP3.LUT R4, R58, R60, RZ, 0x3c, !PT ;  /* 0x0000003c3a047212 */ /* 0x000fe400078e3cff */
[----:B------:R-:W-:Y:S02]  /*0be0*/  LOP3.LUT R5, R5, R67, RZ, 0x3c, !PT ;  /* 0x0000004305057212 */ /* 0x000fe400078e3cff */
[----:B------:R-:W-:Y:S02]  /*0bf0*/  LOP3.LUT R9, R22, R66, RZ, 0x3c, !PT ;  /* 0x0000004216097212 */ /* 0x000fe400078e3cff */
[----:B------:R-:W-:Y:S02]  /*0c00*/  LOP3.LUT R22, R49, R65, RZ, 0x3c, !PT ;  /* 0x0000004131167212 */ /* 0x000fe400078e3cff */
[----:B------:R-:W-:-:S02]  /*0c10*/  LOP3.LUT R56, R40, R63, RZ, 0x3c, !PT ;  /* 0x0000003f28387212 */ /* 0x000fc400078e3cff */
[----:B------:R-:W-:Y:S02]  /*0c20*/  SHF.L.W.U32.HI R40, R35, 0x3, R8 ;  /* 0x0000000323287819 */ /* 0x000fe40000010e08 */
[----:B------:R-:W-:Y:S02]  /*0c30*/  SHF.L.W.U32.HI R49, R8, 0x3, R35 ;  /* 0x0000000308317819 */ /* 0x000fe40000010e23 */
[----:B------:R-:W-:Y:S02]  /*0c40*/  SHF.L.W.U32.HI R35, R47, 0xf, R4 ;  /* 0x0000000f2f237819 */ /* 0x000fe40000010e04 */
[----:B------:R-:W-:Y:S02]  /*0c50*/  SHF.L.W.U32.HI R41, R34, 0x6, R5 ;  /* 0x0000000622297819 */ /* 0x000fe40000010e05 */
[----:B------:R-:W-:Y:S02]  /*0c60*/  SHF.L.W.U32.HI R51, R5, 0x6, R34 ;  /* 0x0000000605337819 */ /* 0x000fe40000010e22 */
[----:B------:R-:W-:-:S02]  /*0c70*/  SHF.L.W.U32.HI R47, R4, 0xf, R47 ;  /* 0x0000000f042f7819 */ /* 0x000fc40000010e2f */
[----:B------:R-:W-:Y:S02]  /*0c80*/  SHF.L.W.U32.HI R4, R12, 0x3, R54 ;  /* 0x000000030c047819 */ /* 0x000fe40000010e36 */
[----:B------:R-:W-:Y:S02]  /*0c90*/  SHF.L.W.U32.HI R5, R54, 0x3, R12 ;  /* 0x0000000336057819 */ /* 0x000fe40000010e0c */
[----:B------:R-:W-:Y:S02]  /*0ca0*/  SHF.L.W.U32.HI R12, R13, 0x1, R14 ;  /* 0x000000010d0c7819 */ /* 0x000fe40000010e0e */
[----:B------:R-:W-:Y:S02]  /*0cb0*/  SHF.L.W.U32.HI R13, R14, 0x1, R13 ;  /* 0x000000010e0d7819 */ /* 0x000fe40000010e0d */
[----:B------:R-:W-:Y:S02]  /*0cc0*/  SHF.L.W.U32.HI R14, R15, 0xf, R16 ;  /* 0x0000000f0f0e7819 */ /* 0x000fe40000010e10 */
[----:B------:R-:W-:-:S02]  /*0cd0*/  LOP3.LUT R21, R52, R61, RZ, 0x3c, !PT ;  /* 0x0000003d34157212 */ /* 0x000fc400078e3cff */
[----:B------:R-:W-:Y:S02]  /*0ce0*/  SHF.L.W.U32.HI R15, R16, 0xf, R15 ;  /* 0x0000000f100f7819 */ /* 0x000fe40000010e0f */
[----:B------:R-:W-:Y:S02]  /*0cf0*/  LOP3.LUT R50, R3, R61, RZ, 0x3c, !PT ;  /* 0x0000003d03327212 */ /* 0x000fe400078e3cff */
[----:B------:R-:W-:Y:S02]  /*0d00*/  LOP3.LUT R52, R2, R60, RZ, 0x3c, !PT ;  /* 0x0000003c02347212 */ /* 0x000fe400078e3cff */
[----:B------:R-:W-:Y:S02]  /*0d10*/  SHF.L.W.U32.HI R16, R17, 0xa, R18 ;  /* 0x0000000a11107819 */ /* 0x000fe40000010e12 */
[----:B------:R-:W-:Y:S02]  /*0d20*/  LOP3.LUT R26, R46, R67, RZ, 0x3c, !PT ;  /* 0x000000432e1a7212 */ /* 0x000fe400078e3cff */
[----:B------:R-:W-:-:S02]  /*0d30*/  SHF.L.W.U32.HI R2, R19, 0x6, R20 ;  /* 0x0000000613027819 */ /* 0x000fc40000010e14 */
[----:B------:R-:W-:Y:S02]  /*0d40*/  SHF.L.W.U32.HI R3, R20, 0x6, R19 ;  /* 0x0000000614037819 */ /* 0x000fe40000010e13 */
[----:B------:R-:W-:Y:S02]  /*0d50*/  SHF.L.W.U32.HI R17, R18, 0xa, R17 ;  /* 0x0000000a12117819 */ /* 0x000fe40000010e11 */
[----:B------:R-:W-:Y:S02]  /*0d60*/  SHF.L.W.U32.HI R18, R22, 0x6, R56 ;  /* 0x0000000616127819 */ /* 0x000fe40000010e38 */
[----:B------:R-:W-:Y:S02]  /*0d70*/  SHF.L.W.U32.HI R19, R56, 0x6, R22 ;  /* 0x0000000638137819 */ /* 0x000fe40000010e16 */
[----:B------:R-:W-:Y:S02]  /*0d80*/  LOP3.LUT R28, R29, R66, RZ, 0x3c, !PT ;  /* 0x000000421d1c7212 */ /* 0x000fe400078e3cff */
[----:B------:R-:W-:-:S02]  /*0d90*/  SHF.L.W.U32.HI R22, R23, 0x3, R24 ;  /* 0x0000000317167819 */ /* 0x000fc40000010e18 */
[-C--:B------:R-:W-:Y:S02]  /*0da0*/  LOP3.LUT R29, R48, R65.reuse, RZ, 0x3c, !PT ;  /* 0x00000041301d7212 */ /* 0x080fe400078e3cff */
[----:B------:R-:W-:Y:S02]  /*0db0*/  LOP3.LUT R46, R30, R65, RZ, 0x3c, !PT ;  /* 0x000000411e2e7212 */ /* 0x000fe400078e3cff */
[----:B------:R-:W-:Y:S02]  /*0dc0*/  SHF.L.W.U32.HI R23, R24, 0x3, R23 ;  /* 0x0000000318177819 */ /* 0x000fe40000010e17 */
[-C--:B------:R-:W-:Y:S02]  /*0dd0*/  LOP3.LUT R30, R59, R63.reuse, RZ, 0x3c, !PT ;  /* 0x0000003f3b1e7212 */ /* 0x080fe400078e3cff */
[-C--:B------:R-:W-:Y:S02]  /*0de0*/  LOP3.LUT R48, R7, R63.reuse, RZ, 0x3c, !PT ;  /* 0x0000003f07307212 */ /* 0x080fe400078e3cff */
[----:B------:R-:W-:-:S02]  /*0df0*/  LOP3.LUT R10, R10, R63, RZ, 0x3c, !PT ;  /* 0x0000003f0a0a7212 */ /* 0x000fc400078e3cff */
[----:B------:R-:W-:Y:S02]  /*0e00*/  SHF.L.W.U32.HI R24, R25, 0x1, R26 ;  /* 0x0000000119187819 */ /* 0x000fe40000010e1a */
[----:B------:R-:W-:Y:S02]  /*0e10*/  LOP3.LUT R63, R32, R63, RZ, 0x3c, !PT ;  /* 0x0000003f203f7212 */ /* 0x000fe400078e3cff */
[----:B------:R-:W-:Y:S02]  /*0e20*/  SHF.L.W.U32.HI R25, R26, 0x1, R25 ;  /* 0x000000011a197819 */ /* 0x000fe40000010e19 */
[----:B------:R-:W-:Y:S02]  /*0e30*/  LOP3.LUT R31, R31, R61, RZ, 0x3c, !PT ;  /* 0x0000003d1f1f7212 */ /* 0x000fe400078e3cff */
[----:B------:R-:W-:Y:S02]  /*0e40*/  LOP3.LUT R32, R6, R60, RZ, 0x3c, !PT ;  /* 0x0000003c06207212 */ /* 0x000fe400078e3cff */
[----:B------:R-:W-:-:S02]  /*0e50*/  SHF.L.W.U32.HI R26, R27, 0xf, R28 ;  /* 0x0000000f1b1a7819 */ /* 0x000fc40000010e1c */
[----:B------:R-:W-:Y:S02]  /*0e60*/  SHF.L.W.U32.HI R27, R28, 0xf, R27 ;  /* 0x0000000f1c1b7819 */ /* 0x000fe40000010e1b */
[----:B------:R-:W-:Y:S02]  /*0e70*/  SHF.L.W.U32.HI R28, R29, 0xa, R30 ;  /* 0x0000000a1d1c7819 */ /* 0x000fe40000010e1e */
[----:B------:R-:W-:Y:S02]  /*0e80*/  SHF.L.W.U32.HI R29, R30, 0xa, R29 ;  /* 0x0000000a1e1d7819 */ /* 0x000fe40000010e1d */
[----:B------:R-:W-:Y:S02]  /*0e90*/  SHF.L.W.U32.HI R30, R31, 0x6, R32 ;  /* 0x000000061f1e7819 */ /* 0x000fe40000010e20 */
[----:B------:R-:W-:Y:S02]  /*0ea0*/  SHF.L.W.U32.HI R31, R32, 0x6, R31 ;  /* 0x00000006201f7819 */ /* 0x000fe40000010e1f */
[----:B------:R-:W-:-:S02]  /*0eb0*/  LOP3.LUT R44, R44, R66, RZ, 0x3c, !PT ;  /* 0x000000422c2c7212 */ /* 0x000fc400078e3cff */
[----:B------:R-:W-:Y:S02]  /*0ec0*/  LOP3.LUT R53, R53, R60, RZ, 0x3c, !PT ;  /* 0x0000003c35357212 */ /* 0x000fe400078e3cff */
[----:B------:R-:W-:Y:S02]  /*0ed0*/  SHF.L.W.U32.HI R32, R36, 0xf, R37 ;  /* 0x0000000f24207819 */ /* 0x000fe40000010e25 */
[----:B------:R-:W-:Y:S02]  /*0ee0*/  SHF.L.W.U32.HI R36, R37, 0xf, R36 ;  /* 0x0000000f25247819 */ /* 0x000fe40000010e24 */
        /* <DEDUP_REMOVED lines=9> */
[----:B------:R-:W-:Y:S02]  /*0f80*/  SHF.L.W.U32.HI R21, R53, 0x3, R21 ;  /* 0x0000000335157819 */ /* 0x000fe40000010e15 */
[----:B------:R-:W-:Y:S02]  /*0f90*/  SHF.L.W.U32.HI R43, R44, 0x6, R43 ;  /* 0x000000062c2b7819 */ /* 0x000fe40000010e2b */
[----:B------:R-:W-:Y:S02]  /*0fa0*/  LOP3.LUT R58, R33, R60, RZ, 0x3c, !PT ;  /* 0x0000003c213a7212 */ /* 0x000fe400078e3cff */
[----:B------:R-:W-:Y:S02]  /*0fb0*/  SHF.L.W.U32.HI R44, R42, 0x3, R48 ;  /* 0x000000032a2c7819 */ /* 0x000fe40000010e30 */
[----:B------:R-:W-:Y:S02]  /*0fc0*/  SHF.L.W.U32.HI R53, R50, 0x1, R52 ;  /* 0x0000000132357819 */ /* 0x000fe40000010e34 */
[----:B------:R-:W-:-:S02]  /*0fd0*/  SHF.L.W.U32.HI R33, R57, 0xa, R64 ;  /* 0x0000000a39217819 */ /* 0x000fc40000010e40 */
[----:B------:R-:W-:Y:S02]  /*0fe0*/  SHF.L.W.U32.HI R48, R48, 0x3, R42 ;  /* 0x0000000330307819 */ /* 0x000fe40000010e2a */
[----:B------:R-:W-:Y:S02]  /*0ff0*/  SHF.L.W.U32.HI R52, R52, 0x1, R50 ;  /* 0x0000000134347819 */ /* 0x000fe40000010e32 */
[----:B------:R-:W-:Y:S02]  /*1000*/  SHF.L.W.U32.HI R6, R55, 0x1, R9 ;  /* 0x0000000137067819 */ /* 0x000fe40000010e09 */
[----:B------:R-:W-:Y:S02]  /*1010*/  SHF.L.W.U32.HI R7, R9, 0x1, R55 ;  /* 0x0000000109077819 */ /* 0x000fe40000010e37 */
[----:B------:R-:W-:Y:S02]  /*1020*/  LOP3.LUT R50, R47, R51, R45, 0xb4, !PT ;  /* 0x000000332f327212 */ /* 0x000fe400078eb42d */
[----:B------:R-:W-:-:S02]  /*1030*/  LOP3.LUT R42, R45, R49, R51, 0xb4, !PT ;  /* 0x000000312d2a7212 */ /* 0x000fc400078eb433 */
[----:B------:R-:W-:Y:S02]  /*1040*/  SHF.L.W.U32.HI R8, R11, 0xf, R10 ;  /* 0x0000000f0b087819 */ /* 0x000fe40000010e0a */
[----:B------:R-:W-:Y:S02]  /*1050*/  SHF.L.W.U32.HI R9, R10, 0xf, R11 ;  /* 0x0000000f0a097819 */ /* 0x000fe40000010e0b */
[----:B------:R-:W-:Y:S02]  /*1060*/  LOP3.LUT R51, R51, R46, R49, 0xb4, !PT ;  /* 0x0000002e33337212 */ /* 0x000fe400078eb431 */
[----:B------:R-:W-:Y:S02]  /*1070*/  SHF.L.W.U32.HI R11, R58, 0xa, R59 ;  /* 0x0000000a3a0b7819 */ /* 0x000fe40000010e3b */
[----:B------:R-:W-:Y:S02]  /*1080*/  LOP3.LUT R49, R49, R47, R46, 0xb4, !PT ;  /* 0x0000002f31317212 */ /* 0x000fe400078eb42e */
        /* <DEDUP_REMOVED lines=8> */
[----:B------:R-:W-:Y:S02]  /*1110*/  LOP3.LUT R34, R7, R11, R9, 0xb4, !PT ;  /* 0x0000000b07227212 */ /* 0x000fe400078eb409 */
[----:B------:R-:W-:Y:S02]  /*1120*/  LOP3.LUT R9, R9, R3, R11, 0xb4, !PT ;  /* 0x0000000309097212 */ /* 0x000fe400078eb40b */
[----:B------:R-:W-:Y:S02]  /*1130*/  LOP3.LUT R11, R11, R5, R3, 0xb4, !PT ;  /* 0x000000050b0b7212 */ /* 0x000fe400078eb403 */
[----:B------:R-:W-:Y:S02]  /*1140*/  LOP3.LUT R3, R3, R7, R5, 0xb4, !PT ;  /* 0x0000000703037212 */ /* 0x000fe400078eb405 */
[----:B------:R-:W-:-:S02]  /*1150*/  LOP3.LUT R55, R4, R8, R6, 0xb4, !PT ;  /* 0x0000000804377212 */ /* 0x000fc400078eb406 */
        /* <DEDUP_REMOVED lines=28> */
[----:B0-----:R-:W-:Y:S02]  /*1320*/  LOP3.LUT R36, R17, UR8, R15, 0x9c, !PT ;  /* 0x0000000811247c12 */ /* 0x001fe4000f8e9c0f */
[----:B------:R-:W-:-:S02]  /*1330*/  LOP3.LUT R15, R16, UR9, R14, 0x9c, !PT ;  /* 0x00000009100f7c12 */ /* 0x000fc4000f8e9c0e */
[----:B------:R-:W-:Y:S02]  /*1340*/  LOP3.LUT R44, R16, R20, R18, 0xb4, !PT ;  /* 0x00000014102c7212 */ /* 0x000fe400078eb412 */
[----:B------:R-:W-:Y:S02]  /*1350*/  LOP3.LUT R59, R18, R12, R20, 0xb4, !PT ;  /* 0x0000000c123b7212 */ /* 0x000fe400078eb414 */
[----:B------:R-:W-:Y:S02]  /*1360*/  LOP3.LUT R58, R20, R14, R12, 0xb4, !PT ;  /* 0x0000000e143a7212 */ /* 0x000fe400078eb40c */
[----:B------:R-:W-:Y:S02]  /*1370*/  LOP3.LUT R17, R14, R18, R16, 0xb4, !PT ;  /* 0x000000120e117212 */ /* 0x000fe400078eb410 */
[----:B------:R-:W-:Y:S02]  /*1380*/  LOP3.LUT R23, R36, R13, RZ, 0x3c, !PT ;  /* 0x0000000d24177212 */ /* 0x000fe400078e3cff */
[----:B------:R-:W-:Y:S01]  /*1390*/  LOP3.LUT R20, R15, R12, RZ, 0x3c, !PT ;  /* 0x0000000c0f147212 */ /* 0x000fe200078e3cff */
[----:B------:R-:W-:Y:S06]  /*13a0*/  BRA.U UP0, `(.L_x_1) ;  /* 0xfffffff100ec7547 */ /* 0x000fec000b83ffff */
[----:B------:R-:W-:Y:S05]  /*13b0*/  @P0 BRA `(.L_x_2) ;  /* 0xffffffec00e80947 */ /* 0x000fea000383ffff */
.L_x_0:
[----:B------:R-:W0:Y:S01]  /*13c0*/  LDCU.64 UR4, c[0x0][0x388] ;  /* 0x00007100ff0477ac */ /* 0x000e220008000a00 */
[----:B------:R-:W-:Y:S02]  /*13d0*/  IMAD.MOV.U32 R4, RZ, RZ, R23 ;  /* 0x000000ffff047224 */ /* 0x000fe400078e0017 */
[----:B------:R-:W-:Y:S02]  /*13e0*/  IMAD.MOV.U32 R49, RZ, RZ, R59 ;  /* 0x000000ffff317224 */ /* 0x000fe400078e003b */
[----:B------:R-:W-:Y:S02]  /*13f0*/  IMAD.MOV.U32 R59, RZ, RZ, R58 ;  /* 0x000000ffff3b7224 */ /* 0x000fe400078e003a */
[----:B------:R-:W-:Y:S02]  /*1400*/  IMAD.MOV.U32 R24, RZ, RZ, R57 ;  /* 0x000000ffff187224 */ /* 0x000fe400078e0039 */
[----:B------:R-:W-:Y:S02]  /*1410*/  IMAD.MOV.U32 R23, RZ, RZ, R22 ;  /* 0x000000ffff177224 */ /* 0x000fe400078e0016 */
[----:B------:R-:W-:-:S02]  /*1420*/  IMAD.MOV.U32 R63, RZ, RZ, R44 ;  /* 0x000000ffff3f7224 */ /* 0x000fc400078e002c */
[----:B------:R-:W-:Y:S02]  /*1430*/  IMAD.MOV.U32 R16, RZ, RZ, R39 ;  /* 0x000000ffff107224 */ /* 0x000fe400078e0027 */
[----:B------:R-:W-:Y:S02]  /*1440*/  IMAD.MOV.U32 R5, RZ, RZ, R20 ;  /* 0x000000ffff057224 */ /* 0x000fe400078e0014 */
[----:B------:R-:W-:Y:S01]  /*1450*/  IMAD.MOV.U32 R58, RZ, RZ, R21 ;  /* 0x000000ffff3a7224 */ /* 0x000fe200078e0015 */
[C---:B0-----:R-:W-:Y:S01]  /*1460*/  LEA R2, P0, R0.reuse, UR4, 0x6 ;  /* 0x0000000400027c11 */ /* 0x041fe2000f8030ff */
[----:B------:R-:W-:Y:S02]  /*1470*/  IMAD.MOV.U32 R57, RZ, RZ, R27 ;  /* 0x000000ffff397224 */ /* 0x000fe400078e001b */
[----:B------:R-:W-:Y:S01]  /*1480*/  IMAD.MOV.U32 R22, RZ, RZ, R35 ;  /* 0x000000ffff167224 */ /* 0x000fe200078e0023 */
[----:B------:R-:W-:-:S05]  /*1490*/  LEA.HI.X R3, R0, UR5, RZ, 0x6, P0 ;  /* 0x0000000500037c11 */ /* 0x000fca00080f34ff */
[----:B------:R-:W-:Y:S04]  /*14a0*/  STG.E.64 desc[UR10][R2.64], R4 ;  /* 0x0000000402007986 */ /* 0x000fe8000c101b0a */
[----:B------:R-:W-:Y:S04]  /*14b0*/  STG.E.64 desc[UR10][R2.64+0x8], R16 ;  /* 0x0000081002007986 */ /* 0x000fe8000c101b0a */
[----:B------:R-:W-:Y:S04]  /*14c0*/  STG.E.64 desc[UR10][R2.64+0x10], R62 ;  /* 0x0000103e02007986 */ /* 0x000fe8000c101b0a */
[----:B------:R-:W-:Y:S04]  /*14d0*/  STG.E.64 desc[UR10][R2.64+0x18], R48 ;  /* 0x0000183002007986 */ /* 0x000fe8000c101b0a */
[----:B------:R-:W-:Y:S04]  /*14e0*/  STG.E.64 desc[UR10][R2.64+0x20], R58 ;  /* 0x0000203a02007986 */ /* 0x000fe8000c101b0a */
[----:B------:R-:W-:Y:S04]  /*14f0*/  STG.E.64 desc[UR10][R2.64+0x28], R24 ;  /* 0x0000281802007986 */ /* 0x000fe8000c101b0a */
[----:B------:R-:W-:Y:S04]  /*1500*/  STG.E.64 desc[UR10][R2.64+0x30], R56 ;  /* 0x0000303802007986 */ /* 0x000fe8000c101b0a */
[----:B------:R-:W-:Y:S01]  /*1510*/  STG.E.64 desc[UR10][R2.64+0x38], R22 ;  /* 0x0000381602007986 */ /* 0x000fe2000c101b0a */
[----:B------:R-:W-:Y:S05]  /*1520*/  EXIT ;  /* 0x000000000000794d */ /* 0x000fea0003800000 */
.L_x_3:
[----:B------:R-:W-:-:S00]  /*1530*/  BRA `(.L_x_3) ;  /* 0xfffffffc00fc7947 */ /* 0x000fc0000383ffff */
[----:B------:R-:W-:-:S00]  /*1540*/  NOP ;  /* 0x0000000000007918 */ /* 0x000fc00000000000 */
        /* <DEDUP_REMOVED lines=11> */
.L_x_4:


//--------------------- .nv.shared.reserved.0     --------------------------
	.section	.nv.shared.reserved.0,"aw",@nobits
	.weak		__nv_reservedSMEM_offset_0_alias
	.size		__nv_reservedSMEM_offset_0_alias, 0, 64
	.other		__nv_reservedSMEM_offset_0_alias,@"STO_CUDA_RESERVED_SHARED STV_DEFAULT"
__nv_reservedSMEM_offset_0_alias:
	.zero		0
	.zero		64


//--------------------- .nv.constant0._Z11sha3_kernelPKmPmmm --------------------------
	.section	.nv.constant0._Z11sha3_kernelPKmPmmm,"a",@progbits
	.sectionflags	@""
	.align	4
.nv.constant0._Z11sha3_kernelPKmPmmm:
	.zero		928


//--------------------- SYMBOLS --------------------------

	.type		.nv.reservedSmem.offset0,@object
	.size		.nv.reservedSmem.offset0,0x4
